//
// Generated by NVIDIA NVVM Compiler
//
// Compiler Build ID: CL-36424714
// Cuda compilation tools, release 13.0, V13.0.88
// Based on NVVM 20.0.0
//

.version 9.0
.target sm_100
.address_size 64

	// .globl	_Z6evolveP8ParticlediPd

.visible .entry _Z6evolveP8ParticlediPd(
	.param .u64 .ptr .align 1 _Z6evolveP8ParticlediPd_param_0,
	.param .f64 _Z6evolveP8ParticlediPd_param_1,
	.param .u32 _Z6evolveP8ParticlediPd_param_2,
	.param .u64 .ptr .align 1 _Z6evolveP8ParticlediPd_param_3
)
{
	.reg .pred 	%p<6>;
	.reg .b32 	%r<35>;
	.reg .b64 	%rd<10>;
	.reg .b64 	%fd<80>;

	ld.param.u32 	%r12, [_Z6evolveP8ParticlediPd_param_2];
	mov.u32 	%r13, %tid.x;
	mov.u32 	%r14, %ctaid.x;
	mov.u32 	%r15, %ntid.x;
	mad.lo.s32 	%r1, %r14, %r15, %r13;
	mul.lo.s32 	%r16, %r12, %r12;
	setp.ge.s32 	%p1, %r1, %r16;
	@%p1 bra 	$L__BB0_9;
	ld.param.u64 	%rd9, [_Z6evolveP8ParticlediPd_param_3];
	ld.param.u64 	%rd8, [_Z6evolveP8ParticlediPd_param_0];
	cvta.to.global.u64 	%rd4, %rd8;
	cvta.to.global.u64 	%rd5, %rd9;
	ld.global.f64 	%fd12, [%rd5];
	ld.global.f64 	%fd13, [%rd5+8];
	mul.wide.s32 	%rd6, %r1, 64;
	add.s64 	%rd7, %rd4, %rd6;
	add.s64 	%rd1, %rd7, 24;
	ld.global.f64 	%fd14, [%rd7+24];
	ld.global.f64 	%fd15, [%rd7+48];
	mul.f64 	%fd16, %fd14, %fd15;
	ld.global.f64 	%fd17, [%rd7];
	fma.rn.f64 	%fd18, %fd16, 0d3FE0000000000000, %fd17;
	ld.global.f64 	%fd19, [%rd7+32];
	mul.f64 	%fd20, %fd19, %fd15;
	ld.global.f64 	%fd21, [%rd7+8];
	fma.rn.f64 	%fd22, %fd20, 0d3FE0000000000000, %fd21;
	add.f64 	%fd23, %fd18, %fd18;
	fma.rn.f64 	%fd24, %fd18, %fd18, %fd13;
	mul.f64 	%fd25, %fd22, %fd22;
	div.rn.f64 	%fd26, %fd25, %fd12;
	add.f64 	%fd27, %fd24, %fd26;
	div.rn.f64 	%fd28, %fd23, %fd27;
	add.f64 	%fd29, %fd22, %fd22;
	fma.rn.f64 	%fd30, %fd12, %fd24, %fd25;
	div.rn.f64 	%fd31, %fd29, %fd30;
	mul.f64 	%fd32, %fd15, %fd28;
	sub.f64 	%fd1, %fd14, %fd32;
	st.global.f64 	[%rd7+24], %fd1;
	mul.f64 	%fd33, %fd15, %fd31;
	sub.f64 	%fd2, %fd19, %fd33;
	st.global.f64 	[%rd7+32], %fd2;
	mul.f64 	%fd34, %fd1, %fd15;
	fma.rn.f64 	%fd35, %fd34, 0d3FE0000000000000, %fd18;
	st.global.f64 	[%rd7], %fd35;
	mul.f64 	%fd36, %fd2, %fd15;
	fma.rn.f64 	%fd37, %fd36, 0d3FE0000000000000, %fd22;
	st.global.f64 	[%rd7+8], %fd37;
	fma.rn.f64 	%fd38, %fd35, %fd35, %fd13;
	mul.f64 	%fd39, %fd37, %fd37;
	div.rn.f64 	%fd40, %fd39, %fd12;
	add.f64 	%fd77, %fd38, %fd40;
	{
	.reg .b32 %temp; 
	mov.b64 	{%temp, %r31}, %fd77;
	}
	{
	.reg .b32 %temp; 
	mov.b64 	{%r32, %temp}, %fd77;
	}
	setp.gt.s32 	%p2, %r31, 1048575;
	mov.b32 	%r33, -1023;
	@%p2 bra 	$L__BB0_3;
	mul.f64 	%fd77, %fd77, 0d4350000000000000;
	{
	.reg .b32 %temp; 
	mov.b64 	{%temp, %r31}, %fd77;
	}
	{
	.reg .b32 %temp; 
	mov.b64 	{%r32, %temp}, %fd77;
	}
	mov.b32 	%r33, -1077;
$L__BB0_3:
	add.s32 	%r19, %r31, -1;
	setp.gt.u32 	%p3, %r19, 2146435070;
	@%p3 bra 	$L__BB0_7;
	shr.u32 	%r22, %r31, 20;
	add.s32 	%r34, %r33, %r22;
	and.b32  	%r23, %r31, 1048575;
	or.b32  	%r24, %r23, 1072693248;
	mov.b64 	%fd78, {%r32, %r24};
	setp.lt.u32 	%p5, %r24, 1073127583;
	@%p5 bra 	$L__BB0_6;
	{
	.reg .b32 %temp; 
	mov.b64 	{%r25, %temp}, %fd78;
	}
	{
	.reg .b32 %temp; 
	mov.b64 	{%temp, %r26}, %fd78;
	}
	add.s32 	%r27, %r26, -1048576;
	mov.b64 	%fd78, {%r25, %r27};
	add.s32 	%r34, %r34, 1;
$L__BB0_6:
	add.f64 	%fd42, %fd78, 0dBFF0000000000000;
	add.f64 	%fd43, %fd78, 0d3FF0000000000000;
	rcp.approx.ftz.f64 	%fd44, %fd43;
	neg.f64 	%fd45, %fd43;
	fma.rn.f64 	%fd46, %fd45, %fd44, 0d3FF0000000000000;
	fma.rn.f64 	%fd47, %fd46, %fd46, %fd46;
	fma.rn.f64 	%fd48, %fd47, %fd44, %fd44;
	mul.f64 	%fd49, %fd42, %fd48;
	fma.rn.f64 	%fd50, %fd42, %fd48, %fd49;
	mul.f64 	%fd51, %fd50, %fd50;
	fma.rn.f64 	%fd52, %fd51, 0d3EB1380B3AE80F1E, 0d3ED0EE258B7A8B04;
	fma.rn.f64 	%fd53, %fd52, %fd51, 0d3EF3B2669F02676F;
	fma.rn.f64 	%fd54, %fd53, %fd51, 0d3F1745CBA9AB0956;
	fma.rn.f64 	%fd55, %fd54, %fd51, 0d3F3C71C72D1B5154;
	fma.rn.f64 	%fd56, %fd55, %fd51, 0d3F624924923BE72D;
	fma.rn.f64 	%fd57, %fd56, %fd51, 0d3F8999999999A3C4;
	fma.rn.f64 	%fd58, %fd57, %fd51, 0d3FB5555555555554;
	sub.f64 	%fd59, %fd42, %fd50;
	add.f64 	%fd60, %fd59, %fd59;
	neg.f64 	%fd61, %fd50;
	fma.rn.f64 	%fd62, %fd61, %fd42, %fd60;
	mul.f64 	%fd63, %fd48, %fd62;
	mul.f64 	%fd64, %fd51, %fd58;
	fma.rn.f64 	%fd65, %fd64, %fd50, %fd63;
	xor.b32  	%r28, %r34, -2147483648;
	mov.b32 	%r29, 1127219200;
	mov.b64 	%fd66, {%r28, %r29};
	mov.b32 	%r30, -2147483648;
	mov.b64 	%fd67, {%r30, %r29};
	sub.f64 	%fd68, %fd66, %fd67;
	fma.rn.f64 	%fd69, %fd68, 0d3FE62E42FEFA39EF, %fd50;
	fma.rn.f64 	%fd70, %fd68, 0dBFE62E42FEFA39EF, %fd69;
	sub.f64 	%fd71, %fd70, %fd50;
	sub.f64 	%fd72, %fd65, %fd71;
	fma.rn.f64 	%fd73, %fd68, 0d3C7ABC9E3B39803F, %fd72;
	add.f64 	%fd79, %fd69, %fd73;
	bra.uni 	$L__BB0_8;
$L__BB0_7:
	fma.rn.f64 	%fd41, %fd77, 0d7FF0000000000000, 0d7FF0000000000000;
	{
	.reg .b32 %temp; 
	mov.b64 	{%temp, %r20}, %fd77;
	}
	and.b32  	%r21, %r20, 2147483647;
	setp.eq.s32 	%p4, %r21, 0;
	selp.f64 	%fd79, 0dFFF0000000000000, %fd41, %p4;
$L__BB0_8:
	mul.f64 	%fd74, %fd2, %fd2;
	fma.rn.f64 	%fd75, %fd1, %fd1, %fd74;
	fma.rn.f64 	%fd76, %fd75, 0d3FE0000000000000, %fd79;
	st.global.f64 	[%rd1+32], %fd76;
$L__BB0_9:
	ret;

}


// ===== COMPILED SASS (sm_100) =====

	.target	sm_100

	.elftype	@"ET_EXEC"


//--------------------- .note.nv.tkinfo           --------------------------
	.section	.note.nv.tkinfo,"",@"SHT_NOTE"
	.sectionflags	@"SHF_NOTE_NV_TKINFO"
	.tkinfo
        /*0018*/ 	.word	0x00000002
        /*0030*/ 	.string	""
        /*0030*/ 	.string	"ptxas"
        /*0030*/ 	.string	"Cuda compilation tools, release 13.0, V13.0.88"
        /*0030*/ 	.string	"Build cuda_13.0.r13.0/compiler.36424714_0"
        /*0030*/ 	.string	"-arch sm_100 -m 64 "



//--------------------- .note.nv.cuinfo           --------------------------
	.section	.note.nv.cuinfo,"",@"SHT_NOTE"
	.sectionflags	@"SHF_NOTE_NV_CUINFO"
        /*0018*/ 	.short	0x0002
        /*001a*/ 	.short	0x0064
        /*001c*/ 	.short	0x0082
	.zero		2


//--------------------- .nv.info                  --------------------------
	.section	.nv.info,"",@"SHT_CUDA_INFO"
	.align	4


	//----- nvinfo : EIATTR_REGCOUNT
	.align		4
        /*0000*/ 	.byte	0x04, 0x2f
        /*0002*/ 	.short	(.L_1 - .L_0)
	.align		4
.L_0:
        /*0004*/ 	.word	index@(_Z6evolveP8ParticlediPd)
        /*0008*/ 	.word	0x0000002f


	//----- nvinfo : EIATTR_FRAME_SIZE
	.align		4
.L_1:
        /*000c*/ 	.byte	0x04, 0x11
        /*000e*/ 	.short	(.L_3 - .L_2)
	.align		4
.L_2:
        /*0010*/ 	.word	index@($__internal_0_$__cuda_sm20_div_rn_f64_full)
        /*0014*/ 	.word	0x00000000


	//----- nvinfo : EIATTR_FRAME_SIZE
	.align		4
.L_3:
        /*0018*/ 	.byte	0x04, 0x11
        /*001a*/ 	.short	(.L_5 - .L_4)
	.align		4
.L_4:
        /*001c*/ 	.word	index@(_Z6evolveP8ParticlediPd)
        /*0020*/ 	.word	0x00000000


	//----- nvinfo : EIATTR_MIN_STACK_SIZE
	.align		4
.L_5:
        /*0024*/ 	.byte	0x04, 0x12
        /*0026*/ 	.short	(.L_7 - .L_6)
	.align		4
.L_6:
        /*0028*/ 	.word	index@(_Z6evolveP8ParticlediPd)
        /*002c*/ 	.word	0x00000000
.L_7:


//--------------------- .nv.compat                --------------------------
	.section	.nv.compat,"",@"SHT_CUDA_COMPAT_INFO"
	.align	4
        /*0000*/ 	.byte	0x02, 0x09, 0x00, 0x00, 0x02, 0x02, 0x01, 0x00, 0x02, 0x05, 0x05, 0x00, 0x03, 0x07, 0x01, 0x01
        /*0010*/ 	.byte	0x02, 0x03, 0x00, 0x00, 0x02, 0x06, 0x01, 0x00, 0x04, 0x0b, 0x08, 0x00, 0x01, 0x00, 0x00, 0x00
        /*0020*/ 	.byte	0x00, 0x00, 0x00, 0x00


//--------------------- .nv.info._Z6evolveP8ParticlediPd --------------------------
	.section	.nv.info._Z6evolveP8ParticlediPd,"",@"SHT_CUDA_INFO"
	.sectionflags	@""
	.align	4


	//----- nvinfo : EIATTR_CUDA_API_VERSION
	.align		4
        /*0000*/ 	.byte	0x04, 0x37
        /*0002*/ 	.short	(.L_9 - .L_8)
.L_8:
        /*0004*/ 	.word	0x00000082


	//----- nvinfo : EIATTR_KPARAM_INFO
	.align		4
.L_9:
        /*0008*/ 	.byte	0x04, 0x17
        /*000a*/ 	.short	(.L_11 - .L_10)
.L_10:
        /*000c*/ 	.word	0x00000000
        /*0010*/ 	.short	0x0003
        /*0012*/ 	.short	0x0018
        /*0014*/ 	.byte	0x00, 0xf5, 0x21, 0x00


	//----- nvinfo : EIATTR_KPARAM_INFO
	.align		4
.L_11:
        /*0018*/ 	.byte	0x04, 0x17
        /*001a*/ 	.short	(.L_13 - .L_12)
.L_12:
        /*001c*/ 	.word	0x00000000
        /*0020*/ 	.short	0x0002
        /*0022*/ 	.short	0x0010
        /*0024*/ 	.byte	0x00, 0xf0, 0x11, 0x00


	//----- nvinfo : EIATTR_KPARAM_INFO
	.align		4
.L_13:
        /*0028*/ 	.byte	0x04, 0x17
        /*002a*/ 	.short	(.L_15 - .L_14)
.L_14:
        /*002c*/ 	.word	0x00000000
        /*0030*/ 	.short	0x0001
        /*0032*/ 	.short	0x0008
        /*0034*/ 	.byte	0x00, 0xf0, 0x21, 0x00


	//----- nvinfo : EIATTR_KPARAM_INFO
	.align		4
.L_15:
        /*0038*/ 	.byte	0x04, 0x17
        /*003a*/ 	.short	(.L_17 - .L_16)
.L_16:
        /*003c*/ 	.word	0x00000000
        /*0040*/ 	.short	0x0000
        /*0042*/ 	.short	0x0000
        /*0044*/ 	.byte	0x00, 0xf5, 0x21, 0x00


	//----- nvinfo : EIATTR_SPARSE_MMA_MASK
	.align		4
.L_17:
        /*0048*/ 	.byte	0x03, 0x50
        /*004a*/ 	.short	0x0000


	//----- nvinfo : EIATTR_MAXREG_COUNT
	.align		4
        /*004c*/ 	.byte	0x03, 0x1b
        /*004e*/ 	.short	0x00ff


	//----- nvinfo : EIATTR_MERCURY_ISA_VERSION
	.align		4
        /*0050*/ 	.byte	0x03, 0x5f
        /*0052*/ 	.short	0x0101


	//----- nvinfo : EIATTR_VRC_CTA_INIT_COUNT
	.align		4
        /*0054*/ 	.byte	0x02, 0x4a
	.zero		1
	.zero		1


	//----- nvinfo : EIATTR_EXIT_INSTR_OFFSETS
	.align		4
        /*0058*/ 	.byte	0x04, 0x1c
        /*005a*/ 	.short	(.L_19 - .L_18)


	//   ....[0]....
.L_18:
        /*005c*/ 	.word	0x00000080


	//   ....[1]....
        /*0060*/ 	.word	0x00000db0


	//----- nvinfo : EIATTR_CRS_STACK_SIZE
	.align		4
.L_19:
        /*0064*/ 	.byte	0x04, 0x1e
        /*0066*/ 	.short	(.L_21 - .L_20)
.L_20:
        /*0068*/ 	.word	0x00000000


	//----- nvinfo : EIATTR_CBANK_PARAM_SIZE
	.align		4
.L_21:
        /*006c*/ 	.byte	0x03, 0x19
        /*006e*/ 	.short	0x0020


	//----- nvinfo : EIATTR_PARAM_CBANK
	.align		4
        /*0070*/ 	.byte	0x04, 0x0a
        /*0072*/ 	.short	(.L_23 - .L_22)
	.align		4
.L_22:
        /*0074*/ 	.word	index@(.nv.constant0._Z6evolveP8ParticlediPd)
        /*0078*/ 	.short	0x0380
        /*007a*/ 	.short	0x0020


	//----- nvinfo : EIATTR_SW_WAR
	.align		4
.L_23:
        /*007c*/ 	.byte	0x04, 0x36
        /*007e*/ 	.short	(.L_25 - .L_24)
.L_24:
        /*0080*/ 	.word	0x00000008
.L_25:


//--------------------- .nv.callgraph             --------------------------
	.section	.nv.callgraph,"",@"SHT_CUDA_CALLGRAPH"
	.align	4
	.sectionentsize	8
	.align		4
        /*0000*/ 	.word	0x00000000
	.align		4
        /*0004*/ 	.word	0xffffffff
	.align		4
        /*0008*/ 	.word	0x00000000
	.align		4
        /*000c*/ 	.word	0xfffffffe
	.align		4
        /*0010*/ 	.word	0x00000000
	.align		4
        /*0014*/ 	.word	0xfffffffd
	.align		4
        /*0018*/ 	.word	0x00000000
	.align		4
        /*001c*/ 	.word	0xfffffffc


//--------------------- .text._Z6evolveP8ParticlediPd --------------------------
	.section	.text._Z6evolveP8ParticlediPd,"ax",@progbits
	.align	128
        .global         _Z6evolveP8ParticlediPd
        .type           _Z6evolveP8ParticlediPd,@function
        .size           _Z6evolveP8ParticlediPd,(.L_x_17 - _Z6evolveP8ParticlediPd)
        .other          _Z6evolveP8ParticlediPd,@"STO_CUDA_ENTRY STV_DEFAULT"
_Z6evolveP8ParticlediPd:
.text._Z6evolveP8ParticlediPd:
[----:B------:R-:W-:Y:S01]  /*0000*/  LDC R1, c[0x0][0x37c] ;  /* 0x0000df00ff017b82 */ /* 0x000fe20000000800 */
[----:B------:R-:W0:Y:S07]  /*0010*/  S2R R5, SR_TID.X ;  /* 0x0000000000057919 */ /* 0x000e2e0000002100 */
[----:B------:R-:W0:Y:S01]  /*0020*/  S2UR UR5, SR_CTAID.X ;  /* 0x00000000000579c3 */ /* 0x000e220000002500 */
[----:B------:R-:W1:Y:S07]  /*0030*/  LDCU UR4, c[0x0][0x390] ;  /* 0x00007200ff0477ac */ /* 0x000e6e0008000800 */
[----:B------:R-:W0:Y:S01]  /*0040*/  LDC R0, c[0x0][0x360] ;  /* 0x0000d800ff007b82 */ /* 0x000e220000000800 */
[----:B-1----:R-:W-:Y:S01]  /*0050*/  UIMAD UR4, UR4, UR4, URZ ;  /* 0x00000004040472a4 */ /* 0x002fe2000f8e02ff */
[----:B0-----:R-:W-:-:S05]  /*0060*/  IMAD R5, R0, UR5, R5 ;  /* 0x0000000500057c24 */ /* 0x001fca000f8e0205 */
[----:B------:R-:W-:-:S13]  /*0070*/  ISETP.GE.AND P0, PT, R5, UR4, PT ;  /* 0x0000000405007c0c */ /* 0x000fda000bf06270 */
[----:B------:R-:W-:Y:S05]  /*0080*/  @P0 EXIT ;  /* 0x000000000000094d */ /* 0x000fea0003800000 */
[----:B------:R-:W0:Y:S01]  /*0090*/  LDC.64 R2, c[0x0][0x398] ;  /* 0x0000e600ff027b82 */ /* 0x000e220000000a00 */
[----:B------:R-:W0:Y:S07]  /*00a0*/  LDCU.64 UR4, c[0x0][0x358] ;  /* 0x00006b00ff0477ac */ /* 0x000e2e0008000a00 */
[----:B------:R-:W1:Y:S01]  /*00b0*/  LDC.64 R32, c[0x0][0x380] ;  /* 0x0000e000ff207b82 */ /* 0x000e620000000a00 */
[----:B0-----:R-:W2:Y:S04]  /*00c0*/  LDG.E.64 R34, desc[UR4][R2.64] ;  /* 0x0000000402227981 */ /* 0x001ea8000c1e1b00 */
[----:B------:R0:W3:Y:S01]  /*00d0*/  LDG.E.64 R24, desc[UR4][R2.64+0x8] ;  /* 0x0000080402187981 */ /* 0x0000e2000c1e1b00 */
[----:B-1----:R-:W-:-:S05]  /*00e0*/  IMAD.WIDE R32, R5, 0x40, R32 ;  /* 0x0000004005207825 */ /* 0x002fca00078e0220 */
[----:B------:R-:W4:Y:S04]  /*00f0*/  LDG.E.64 R30, desc[UR4][R32.64+0x30] ;  /* 0x00003004201e7981 */ /* 0x000f28000c1e1b00 */
[----:B------:R-:W4:Y:S04]  /*0100*/  LDG.E.64 R28, desc[UR4][R32.64+0x20] ;  /* 0x00002004201c7981 */ /* 0x000f28000c1e1b00 */
[----:B------:R-:W5:Y:S04]  /*0110*/  LDG.E.64 R6, desc[UR4][R32.64+0x8] ;  /* 0x0000080420067981 */ /* 0x000f68000c1e1b00 */
[----:B------:R-:W3:Y:S04]  /*0120*/  LDG.E.64 R26, desc[UR4][R32.64+0x18] ;  /* 0x00001804201a7981 */ /* 0x000ee8000c1e1b00 */
[----:B------:R-:W3:Y:S01]  /*0130*/  LDG.E.64 R4, desc[UR4][R32.64] ;  /* 0x0000000420047981 */ /* 0x000ee2000c1e1b00 */
[----:B------:R-:W-:Y:S01]  /*0140*/  IMAD.MOV.U32 R8, RZ, RZ, 0x1 ;  /* 0x00000001ff087424 */ /* 0x000fe200078e00ff */
[----:B------:R-:W-:Y:S01]  /*0150*/  BSSY.RECONVERGENT B0, `(.L_x_0) ;  /* 0x000001d000007945 */ /* 0x000fe20003800200 */
[----:B--2---:R-:W1:Y:S04]  /*0160*/  MUFU.RCP64H R9, R35 ;  /* 0x0000002300097308 */ /* 0x004e680000001800 */
[----:B-1----:R-:W-:-:S08]  /*0170*/  DFMA R10, -R34, R8, 1 ;  /* 0x3ff00000220a742b */ /* 0x002fd00000000108 */
[----:B------:R-:W-:Y:S02]  /*0180*/  DFMA R10, R10, R10, R10 ;  /* 0x0000000a0a0a722b */ /* 0x000fe4000000000a */
[----:B----4-:R-:W-:-:S06]  /*0190*/  DMUL R22, R30, R28 ;  /* 0x0000001c1e167228 */ /* 0x010fcc0000000000 */
[----:B------:R-:W-:Y:S02]  /*01a0*/  DFMA R10, R8, R10, R8 ;  /* 0x0000000a080a722b */ /* 0x000fe40000000008 */
[----:B-----5:R-:W-:-:S06]  /*01b0*/  DFMA R22, R22, 0.5, R6 ;  /* 0x3fe000001616782b */ /* 0x020fcc0000000006 */
[----:B------:R-:W-:Y:S02]  /*01c0*/  DFMA R8, -R34, R10, 1 ;  /* 0x3ff000002208742b */ /* 0x000fe4000000010a */
[----:B------:R-:W-:-:S06]  /*01d0*/  DMUL R20, R22, R22 ;  /* 0x0000001616147228 */ /* 0x000fcc0000000000 */
[----:B------:R-:W-:-:S08]  /*01e0*/  DFMA R8, R10, R8, R10 ;  /* 0x000000080a08722b */ /* 0x000fd0000000000a */
[----:B0-----:R-:W-:-:S08]  /*01f0*/  DMUL R2, R20, R8 ;  /* 0x0000000814027228 */ /* 0x001fd00000000000 */
[----:B------:R-:W-:-:S08]  /*0200*/  DFMA R6, -R34, R2, R20 ;  /* 0x000000022206722b */ /* 0x000fd00000000114 */
[----:B------:R-:W-:Y:S02]  /*0210*/  DFMA R2, R8, R6, R2 ;  /* 0x000000060802722b */ /* 0x000fe40000000002 */
[----:B---3--:R-:W-:Y:S01]  /*0220*/  DMUL R18, R26, R30 ;  /* 0x0000001e1a127228 */ /* 0x008fe20000000000 */
[----:B------:R-:W-:-:S07]  /*0230*/  FSETP.GEU.AND P1, PT, |R21|, 6.5827683646048100446e-37, PT ;  /* 0x036000001500780b */ /* 0x000fce0003f2e200 */
[----:B------:R-:W-:-:S05]  /*0240*/  FFMA R0, RZ, R35, R3 ;  /* 0x00000023ff007223 */ /* 0x000fca0000000003 */
[----:B------:R-:W-:Y:S01]  /*0250*/  FSETP.GT.AND P0, PT, |R0|, 1.469367938527859385e-39, PT ;  /* 0x001000000000780b */ /* 0x000fe20003f04200 */
[----:B------:R-:W-:-:S08]  /*0260*/  DFMA R18, R18, 0.5, R4 ;  /* 0x3fe000001212782b */ /* 0x000fd00000000004 */
[C---:B------:R-:W-:Y:S02]  /*0270*/  DADD R16, R18.reuse, R18 ;  /* 0x0000000012107229 */ /* 0x040fe40000000012 */
[----:B------:R-:W-:Y:S02]  /*0280*/  DFMA R14, R18, R18, R24 ;  /* 0x00000012120e722b */ /* 0x000fe40000000018 */
[----:B------:R-:W-:Y:S09]  /*0290*/  @P0 BRA P1, `(.L_x_1) ;  /* 0x0000000000200947 */ /* 0x000ff20000800000 */
[----:B------:R-:W-:Y:S01]  /*02a0*/  IMAD.MOV.U32 R8, RZ, RZ, R20 ;  /* 0x000000ffff087224 */ /* 0x000fe200078e0014 */
[----:B------:R-:W-:Y:S01]  /*02b0*/  MOV R0, 0x300 ;  /* 0x0000030000007802 */ /* 0x000fe20000000f00 */
[----:B------:R-:W-:Y:S02]  /*02c0*/  IMAD.MOV.U32 R9, RZ, RZ, R21 ;  /* 0x000000ffff097224 */ /* 0x000fe400078e0015 */
[----:B------:R-:W-:Y:S02]  /*02d0*/  IMAD.MOV.U32 R10, RZ, RZ, R34 ;  /* 0x000000ffff0a7224 */ /* 0x000fe400078e0022 */
[----:B------:R-:W-:-:S07]  /*02e0*/  IMAD.MOV.U32 R11, RZ, RZ, R35 ;  /* 0x000000ffff0b7224 */ /* 0x000fce00078e0023 */
[----:B------:R-:W-:Y:S05]  /*02f0*/  CALL.REL.NOINC `($__internal_0_$__cuda_sm20_div_rn_f64_full) ;  /* 0x0000000800b07944 */ /* 0x000fea0003c00000 */
[----:B------:R-:W-:Y:S02]  /*0300*/  IMAD.MOV.U32 R2, RZ, RZ, R6 ;  /* 0x000000ffff027224 */ /* 0x000fe400078e0006 */
[----:B------:R-:W-:-:S07]  /*0310*/  IMAD.MOV.U32 R3, RZ, RZ, R7 ;  /* 0x000000ffff037224 */ /* 0x000fce00078e0007 */
.L_x_1:
[----:B------:R-:W-:Y:S05]  /*0320*/  BSYNC.RECONVERGENT B0 ;  /* 0x0000000000007941 */ /* 0x000fea0003800200 */
.L_x_0:
[----:B------:R-:W-:Y:S01]  /*0330*/  DADD R10, R14, R2 ;  /* 0x000000000e0a7229 */ /* 0x000fe20000000002 */
[----:B------:R-:W-:Y:S01]  /*0340*/  FSETP.GEU.AND P1, PT, |R17|, 6.5827683646048100446e-37, PT ;  /* 0x036000001100780b */ /* 0x000fe20003f2e200 */
[----:B------:R-:W-:Y:S01]  /*0350*/  IMAD.MOV.U32 R2, RZ, RZ, 0x1 ;  /* 0x00000001ff027424 */ /* 0x000fe200078e00ff */
[----:B------:R-:W-:Y:S03]  /*0360*/  BSSY.RECONVERGENT B0, `(.L_x_2) ;  /* 0x0000013000007945 */ /* 0x000fe60003800200 */
[----:B------:R-:W0:Y:S02]  /*0370*/  MUFU.RCP64H R3, R11 ;  /* 0x0000000b00037308 */ /* 0x000e240000001800 */
[----:B0-----:R-:W-:-:S08]  /*0380*/  DFMA R4, -R10, R2, 1 ;  /* 0x3ff000000a04742b */ /* 0x001fd00000000102 */
[----:B------:R-:W-:-:S08]  /*0390*/  DFMA R4, R4, R4, R4 ;  /* 0x000000040404722b */ /* 0x000fd00000000004 */
[----:B------:R-:W-:-:S08]  /*03a0*/  DFMA R4, R2, R4, R2 ;  /* 0x000000040204722b */ /* 0x000fd00000000002 */
[----:B------:R-:W-:-:S08]  /*03b0*/  DFMA R2, -R10, R4, 1 ;  /* 0x3ff000000a02742b */ /* 0x000fd00000000104 */
[----:B------:R-:W-:-:S08]  /*03c0*/  DFMA R2, R4, R2, R4 ;  /* 0x000000020402722b */ /* 0x000fd00000000004 */
[----:B------:R-:W-:-:S08]  /*03d0*/  DMUL R4, R16, R2 ;  /* 0x0000000210047228 */ /* 0x000fd00000000000 */
[----:B------:R-:W-:-:S08]  /*03e0*/  DFMA R6, -R10, R4, R16 ;  /* 0x000000040a06722b */ /* 0x000fd00000000110 */
[----:B------:R-:W-:-:S10]  /*03f0*/  DFMA R2, R2, R6, R4 ;  /* 0x000000060202722b */ /* 0x000fd40000000004 */
[----:B------:R-:W-:-:S05]  /*0400*/  FFMA R0, RZ, R11, R3 ;  /* 0x0000000bff007223 */ /* 0x000fca0000000003 */
[----:B------:R-:W-:-:S13]  /*0410*/  FSETP.GT.AND P0, PT, |R0|, 1.469367938527859385e-39, PT ;  /* 0x001000000000780b */ /* 0x000fda0003f04200 */
[----:B------:R-:W-:Y:S05]  /*0420*/  @P0 BRA P1, `(.L_x_3) ;  /* 0x0000000000180947 */ /* 0x000fea0000800000 */
[----:B------:R-:W-:Y:S01]  /*0430*/  IMAD.MOV.U32 R8, RZ, RZ, R16 ;  /* 0x000000ffff087224 */ /* 0x000fe200078e0010 */
[----:B------:R-:W-:Y:S01]  /*0440*/  MOV R0, 0x470 ;  /* 0x0000047000007802 */ /* 0x000fe20000000f00 */
[----:B------:R-:W-:-:S07]  /*0450*/  IMAD.MOV.U32 R9, RZ, RZ, R17 ;  /* 0x000000ffff097224 */ /* 0x000fce00078e0011 */
[----:B------:R-:W-:Y:S05]  /*0460*/  CALL.REL.NOINC `($__internal_0_$__cuda_sm20_div_rn_f64_full) ;  /* 0x0000000800547944 */ /* 0x000fea0003c00000 */
[----:B------:R-:W-:Y:S02]  /*0470*/  IMAD.MOV.U32 R2, RZ, RZ, R6 ;  /* 0x000000ffff027224 */ /* 0x000fe400078e0006 */
[----:B------:R-:W-:-:S07]  /*0480*/  IMAD.MOV.U32 R3, RZ, RZ, R7 ;  /* 0x000000ffff037224 */ /* 0x000fce00078e0007 */
.L_x_3:
[----:B------:R-:W-:Y:S05]  /*0490*/  BSYNC.RECONVERGENT B0 ;  /* 0x0000000000007941 */ /* 0x000fea0003800200 */
.L_x_2:
[----:B------:R-:W-:Y:S01]  /*04a0*/  DFMA R10, R34, R14, R20 ;  /* 0x0000000e220a722b */ /* 0x000fe20000000014 */
[----:B------:R-:W-:Y:S01]  /*04b0*/  IMAD.MOV.U32 R4, RZ, RZ, 0x1 ;  /* 0x00000001ff047424 */ /* 0x000fe200078e00ff */
[----:B------:R-:W-:Y:S01]  /*04c0*/  DADD R8, R22, R22 ;  /* 0x0000000016087229 */ /* 0x000fe20000000016 */
[----:B------:R-:W-:Y:S03]  /*04d0*/  BSSY.RECONVERGENT B0, `(.L_x_4) ;  /* 0x0000012000007945 */ /* 0x000fe60003800200 */
[----:B------:R-:W0:Y:S06]  /*04e0*/  MUFU.RCP64H R5, R11 ;  /* 0x0000000b00057308 */ /* 0x000e2c0000001800 */
[----:B------:R-:W-:Y:S01]  /*04f0*/  FSETP.GEU.AND P1, PT, |R9|, 6.5827683646048100446e-37, PT ;  /* 0x036000000900780b */ /* 0x000fe20003f2e200 */
        /* <DEDUP_REMOVED lines=11> */
[----:B------:R-:W-:-:S07]  /*05b0*/  MOV R0, 0x5d0 ;  /* 0x000005d000007802 */ /* 0x000fce0000000f00 */
[----:B------:R-:W-:Y:S05]  /*05c0*/  CALL.REL.NOINC `($__internal_0_$__cuda_sm20_div_rn_f64_full) ;  /* 0x0000000400fc7944 */ /* 0x000fea0003c00000 */
[----:B------:R-:W-:Y:S02]  /*05d0*/  IMAD.MOV.U32 R4, RZ, RZ, R6 ;  /* 0x000000ffff047224 */ /* 0x000fe400078e0006 */
[----:B------:R-:W-:-:S07]  /*05e0*/  IMAD.MOV.U32 R5, RZ, RZ, R7 ;  /* 0x000000ffff057224 */ /* 0x000fce00078e0007 */
.L_x_5:
[----:B------:R-:W-:Y:S05]  /*05f0*/  BSYNC.RECONVERGENT B0 ;  /* 0x0000000000007941 */ /* 0x000fea0003800200 */
.L_x_4:
[----:B------:R-:W0:Y:S01]  /*0600*/  MUFU.RCP64H R7, R35 ;  /* 0x0000002300077308 */ /* 0x000e220000001800 */
[----:B------:R-:W-:Y:S01]  /*0610*/  MOV R6, 0x1 ;  /* 0x0000000100067802 */ /* 0x000fe20000000f00 */
[C---:B------:R-:W-:Y:S01]  /*0620*/  DFMA R28, -R30.reuse, R4, R28 ;  /* 0x000000041e1c722b */ /* 0x040fe2000000011c */
[----:B------:R-:W-:Y:S01]  /*0630*/  BSSY.RECONVERGENT B0, `(.L_x_6) ;  /* 0x000001e000007945 */ /* 0x000fe20003800200 */
[----:B------:R-:W-:-:S05]  /*0640*/  DFMA R2, -R30, R2, R26 ;  /* 0x000000021e02722b */ /* 0x000fca000000011a */
[----:B------:R1:W-:Y:S01]  /*0650*/  STG.E.64 desc[UR4][R32.64+0x20], R28 ;  /* 0x0000201c20007986 */ /* 0x0003e2000c101b04 */
[C---:B------:R-:W-:Y:S02]  /*0660*/  DMUL R4, R30.reuse, R28 ;  /* 0x0000001c1e047228 */ /* 0x040fe40000000000 */
[----:B------:R-:W-:Y:S01]  /*0670*/  DMUL R30, R30, R2 ;  /* 0x000000021e1e7228 */ /* 0x000fe20000000000 */
[----:B------:R1:W-:Y:S01]  /*0680*/  STG.E.64 desc[UR4][R32.64+0x18], R2 ;  /* 0x0000180220007986 */ /* 0x0003e2000c101b04 */
[----:B0-----:R-:W-:-:S04]  /*0690*/  DFMA R8, -R34, R6, 1 ;  /* 0x3ff000002208742b */ /* 0x001fc80000000106 */
[----:B------:R-:W-:Y:S02]  /*06a0*/  DFMA R22, R4, 0.5, R22 ;  /* 0x3fe000000416782b */ /* 0x000fe40000000016 */
[----:B------:R-:W-:Y:S02]  /*06b0*/  DFMA R30, R30, 0.5, R18 ;  /* 0x3fe000001e1e782b */ /* 0x000fe40000000012 */
[----:B------:R-:W-:-:S03]  /*06c0*/  DFMA R8, R8, R8, R8 ;  /* 0x000000080808722b */ /* 0x000fc60000000008 */
[----:B------:R1:W-:Y:S03]  /*06d0*/  STG.E.64 desc[UR4][R32.64+0x8], R22 ;  /* 0x0000081620007986 */ /* 0x0003e6000c101b04 */
[----:B------:R-:W-:Y:S01]  /*06e0*/  DFMA R24, R30, R30, R24 ;  /* 0x0000001e1e18722b */ /* 0x000fe20000000018 */
[----:B------:R1:W-:Y:S01]  /*06f0*/  STG.E.64 desc[UR4][R32.64], R30 ;  /* 0x0000001e20007986 */ /* 0x0003e2000c101b04 */
[----:B------:R-:W-:Y:S02]  /*0700*/  DFMA R6, R6, R8, R6 ;  /* 0x000000080606722b */ /* 0x000fe40000000006 */
[----:B------:R-:W-:-:S06]  /*0710*/  DMUL R8, R22, R22 ;  /* 0x0000001616087228 */ /* 0x000fcc0000000000 */
[----:B------:R-:W-:-:S04]  /*0720*/  DFMA R4, -R34, R6, 1 ;  /* 0x3ff000002204742b */ /* 0x000fc80000000106 */
[----:B------:R-:W-:-:S04]  /*0730*/  FSETP.GEU.AND P1, PT, |R9|, 6.5827683646048100446e-37, PT ;  /* 0x036000000900780b */ /* 0x000fc80003f2e200 */
[----:B------:R-:W-:-:S08]  /*0740*/  DFMA R10, R6, R4, R6 ;  /* 0x00000004060a722b */ /* 0x000fd00000000006 */
[----:B------:R-:W-:-:S08]  /*0750*/  DMUL R4, R10, R8 ;  /* 0x000000080a047228 */ /* 0x000fd00000000000 */
[----:B------:R-:W-:-:S08]  /*0760*/  DFMA R6, -R34, R4, R8 ;  /* 0x000000042206722b */ /* 0x000fd00000000108 */
[----:B------:R-:W-:-:S10]  /*0770*/  DFMA R4, R10, R6, R4 ;  /* 0x000000060a04722b */ /* 0x000fd40000000004 */
[----:B------:R-:W-:-:S05]  /*0780*/  FFMA R0, RZ, R35, R5 ;  /* 0x00000023ff007223 */ /* 0x000fca0000000005 */
[----:B------:R-:W-:-:S13]  /*0790*/  FSETP.GT.AND P0, PT, |R0|, 1.469367938527859385e-39, PT ;  /* 0x001000000000780b */ /* 0x000fda0003f04200 */
[----:B-1----:R-:W-:Y:S05]  /*07a0*/  @P0 BRA P1, `(.L_x_7) ;  /* 0x0000000000180947 */ /* 0x002fea0000800000 */
[----:B------:R-:W-:Y:S01]  /*07b0*/  IMAD.MOV.U32 R10, RZ, RZ, R34 ;  /* 0x000000ffff0a7224 */ /* 0x000fe200078e0022 */
[----:B------:R-:W-:Y:S01]  /*07c0*/  MOV R0, 0x7f0 ;  /* 0x000007f000007802 */ /* 0x000fe20000000f00 */
[----:B------:R-:W-:-:S07]  /*07d0*/  IMAD.MOV.U32 R11, RZ, RZ, R35 ;  /* 0x000000ffff0b7224 */ /* 0x000fce00078e0023 */
[----:B------:R-:W-:Y:S05]  /*07e0*/  CALL.REL.NOINC `($__internal_0_$__cuda_sm20_div_rn_f64_full) ;  /* 0x0000000400747944 */ /* 0x000fea0003c00000 */
[----:B------:R-:W-:Y:S02]  /*07f0*/  IMAD.MOV.U32 R4, RZ, RZ, R6 ;  /* 0x000000ffff047224 */ /* 0x000fe400078e0006 */
[----:B------:R-:W-:-:S07]  /*0800*/  IMAD.MOV.U32 R5, RZ, RZ, R7 ;  /* 0x000000ffff057224 */ /* 0x000fce00078e0007 */
.L_x_7:
[----:B------:R-:W-:Y:S05]  /*0810*/  BSYNC.RECONVERGENT B0 ;  /* 0x0000000000007941 */ /* 0x000fea0003800200 */
.L_x_6:
[----:B------:R-:W-:Y:S01]  /*0820*/  DADD R24, R24, R4 ;  /* 0x0000000018187229 */ /* 0x000fe20000000004 */
[----:B------:R-:W-:Y:S09]  /*0830*/  BSSY.RECONVERGENT B0, `(.L_x_8) ;  /* 0x0000053000007945 */ /* 0x000ff20003800200 */
[----:B------:R-:W-:Y:S01]  /*0840*/  ISETP.GT.AND P0, PT, R25, 0xfffff, PT ;  /* 0x000fffff1900780c */ /* 0x000fe20003f04270 */
[----:B------:R-:W-:-:S02]  /*0850*/  IMAD.MOV.U32 R4, RZ, RZ, R24 ;  /* 0x000000ffff047224 */ /* 0x000fc400078e0018 */
[----:B------:R-:W-:Y:S02]  /*0860*/  IMAD.MOV.U32 R5, RZ, RZ, R25 ;  /* 0x000000ffff057224 */ /* 0x000fe400078e0019 */
[----:B------:R-:W-:-:S08]  /*0870*/  IMAD.MOV.U32 R10, RZ, RZ, R24 ;  /* 0x000000ffff0a7224 */ /* 0x000fd000078e0018 */
[----:B------:R-:W-:-:S10]  /*0880*/  @!P0 DMUL R4, R4, 1.80143985094819840000e+16 ;  /* 0x4350000004048828 */ /* 0x000fd40000000000 */
[----:B------:R-:W-:Y:S01]  /*0890*/  @!P0 IMAD.MOV.U32 R25, RZ, RZ, R5 ;  /* 0x000000ffff198224 */ /* 0x000fe200078e0005 */
[----:B------:R-:W-:-:S03]  /*08a0*/  @!P0 MOV R10, R4 ;  /* 0x00000004000a8202 */ /* 0x000fc60000000f00 */
[----:B------:R-:W-:-:S05]  /*08b0*/  VIADD R0, R25, 0xffffffff ;  /* 0xffffffff19007836 */ /* 0x000fca0000000000 */
[----:B------:R-:W-:Y:S01]  /*08c0*/  ISETP.GT.U32.AND P1, PT, R0, 0x7feffffe, PT ;  /* 0x7feffffe0000780c */ /* 0x000fe20003f24070 */
[----:B------:R-:W-:Y:S02]  /*08d0*/  IMAD.MOV.U32 R0, RZ, RZ, -0x3ff ;  /* 0xfffffc01ff007424 */ /* 0x000fe400078e00ff */
[----:B------:R-:W-:-:S10]  /*08e0*/  @!P0 IMAD.MOV.U32 R0, RZ, RZ, -0x435 ;  /* 0xfffffbcbff008424 */ /* 0x000fd400078e00ff */
[----:B------:R-:W-:Y:S05]  /*08f0*/  @P1 BRA `(.L_x_9) ;  /* 0x0000000400001947 */ /* 0x000fea0003800000 */
[C---:B------:R-:W-:Y:S01]  /*0900*/  LOP3.LUT R4, R25.reuse, 0xfffff, RZ, 0xc0, !PT ;  /* 0x000fffff19047812 */ /* 0x040fe200078ec0ff */
[----:B------:R-:W-:Y:S01]  /*0910*/  IMAD.MOV.U32 R6, RZ, RZ, RZ ;  /* 0x000000ffff067224 */ /* 0x000fe200078e00ff */
[----:B------:R-:W-:Y:S01]  /*0920*/  UMOV UR6, 0x3ae80f1e ;  /* 0x3ae80f1e00067882 */ /* 0x000fe20000000000 */
[----:B------:R-:W-:Y:S01]  /*0930*/  IMAD.MOV.U32 R14, RZ, RZ, -0x748574fc ;  /* 0x8b7a8b04ff0e7424 */ /* 0x000fe200078e00ff */
[----:B------:R-:W-:Y:S01]  /*0940*/  LOP3.LUT R11, R4, 0x3ff00000, RZ, 0xfc, !PT ;  /* 0x3ff00000040b7812 */ /* 0x000fe200078efcff */
[----:B------:R-:W-:Y:S01]  /*0950*/  IMAD.MOV.U32 R15, RZ, RZ, 0x3ed0ee25 ;  /* 0x3ed0ee25ff0f7424 */ /* 0x000fe200078e00ff */
[----:B------:R-:W-:Y:S01]  /*0960*/  UMOV UR7, 0x3eb1380b ;  /* 0x3eb1380b00077882 */ /* 0x000fe20000000000 */
[----:B------:R-:W-:Y:S01]  /*0970*/  LEA.HI R0, R25, R0, RZ, 0xc ;  /* 0x0000000019007211 */ /* 0x000fe200078f60ff */
[----:B------:R-:W-:Y:S01]  /*0980*/  IMAD.MOV.U32 R17, RZ, RZ, 0x43300000 ;  /* 0x43300000ff117424 */ /* 0x000fe200078e00ff */
[----:B------:R-:W-:Y:S01]  /*0990*/  ISETP.GE.U32.AND P0, PT, R11, 0x3ff6a09f, PT ;  /* 0x3ff6a09f0b00780c */ /* 0x000fe20003f06070 */
[----:B------:R-:W-:Y:S01]  /*09a0*/  UMOV UR8, 0x80000000 ;  /* 0x8000000000087882 */ /* 0x000fe20000000000 */
[----:B------:R-:W-:-:S11]  /*09b0*/  UMOV UR9, 0x43300000 ;  /* 0x4330000000097882 */ /* 0x000fd60000000000 */
[----:B------:R-:W-:Y:S02]  /*09c0*/  @P0 VIADD R5, R11, 0xfff00000 ;  /* 0xfff000000b050836 */ /* 0x000fe40000000000 */
[----:B------:R-:W-:Y:S02]  /*09d0*/  @P0 VIADD R0, R0, 0x1 ;  /* 0x0000000100000836 */ /* 0x000fe40000000000 */
[----:B------:R-:W-:-:S03]  /*09e0*/  @P0 IMAD.MOV.U32 R11, RZ, RZ, R5 ;  /* 0x000000ffff0b0224 */ /* 0x000fc600078e0005 */
[----:B------:R-:W-:-:S03]  /*09f0*/  LOP3.LUT R16, R0, 0x80000000, RZ, 0x3c, !PT ;  /* 0x8000000000107812 */ /* 0x000fc600078e3cff */
[C---:B------:R-:W-:Y:S02]  /*0a00*/  DADD R12, R10.reuse, 1 ;  /* 0x3ff000000a0c7429 */ /* 0x040fe40000000000 */
[----:B------:R-:W-:Y:S02]  /*0a10*/  DADD R10, R10, -1 ;  /* 0xbff000000a0a7429 */ /* 0x000fe40000000000 */
[----:B------:R-:W-:Y:S01]  /*0a20*/  DADD R16, R16, -UR8 ;  /* 0x8000000810107e29 */ /* 0x000fe20008000000 */
[----:B------:R-:W-:Y:S01]  /*0a30*/  UMOV UR8, 0xfefa39ef ;  /* 0xfefa39ef00087882 */ /* 0x000fe20000000000 */
[----:B------:R-:W0:Y:S01]  /*0a40*/  MUFU.RCP64H R7, R13 ;  /* 0x0000000d00077308 */ /* 0x000e220000001800 */
[----:B------:R-:W-:Y:S01]  /*0a50*/  UMOV UR9, 0x3fe62e42 ;  /* 0x3fe62e4200097882 */ /* 0x000fe20000000000 */
[----:B0-----:R-:W-:-:S08]  /*0a60*/  DFMA R4, -R12, R6, 1 ;  /* 0x3ff000000c04742b */ /* 0x001fd00000000106 */
[----:B------:R-:W-:-:S08]  /*0a70*/  DFMA R4, R4, R4, R4 ;  /* 0x000000040404722b */ /* 0x000fd00000000004 */
[----:B------:R-:W-:-:S08]  /*0a80*/  DFMA R6, R6, R4, R6 ;  /* 0x000000040606722b */ /* 0x000fd00000000006 */
[----:B------:R-:W-:-:S08]  /*0a90*/  DMUL R4, R10, R6 ;  /* 0x000000060a047228 */ /* 0x000fd00000000000 */
[----:B------:R-:W-:-:S08]  /*0aa0*/  DFMA R4, R10, R6, R4 ;  /* 0x000000060a04722b */ /* 0x000fd00000000004 */
[----:B------:R-:W-:-:S08]  /*0ab0*/  DMUL R8, R4, R4 ;  /* 0x0000000404087228 */ /* 0x000fd00000000000 */
[----:B------:R-:W-:Y:S01]  /*0ac0*/  DFMA R12, R8, UR6, R14 ;  /* 0x00000006080c7c2b */ /* 0x000fe2000800000e */
[----:B------:R-:W-:Y:S01]  /*0ad0*/  UMOV UR6, 0x9f02676f ;  /* 0x9f02676f00067882 */ /* 0x000fe20000000000 */
[----:B------:R-:W-:Y:S01]  /*0ae0*/  UMOV UR7, 0x3ef3b266 ;  /* 0x3ef3b26600077882 */ /* 0x000fe20000000000 */
[----:B------:R-:W-:-:S05]  /*0af0*/  DADD R14, R10, -R4 ;  /* 0x000000000a0e7229 */ /* 0x000fca0000000804 */
[----:B------:R-:W-:Y:S01]  /*0b00*/  DFMA R12, R8, R12, UR6 ;  /* 0x00000006080c7e2b */ /* 0x000fe2000800000c */
[----:B------:R-:W-:Y:S01]  /*0b10*/  UMOV UR6, 0xa9ab0956 ;  /* 0xa9ab095600067882 */ /* 0x000fe20000000000 */
[----:B------:R-:W-:Y:S01]  /*0b20*/  UMOV UR7, 0x3f1745cb ;  /* 0x3f1745cb00077882 */ /* 0x000fe20000000000 */
[----:B------:R-:W-:-:S05]  /*0b30*/  DADD R14, R14, R14 ;  /* 0x000000000e0e7229 */ /* 0x000fca000000000e */
[----:B------:R-:W-:Y:S01]  /*0b40*/  DFMA R12, R8, R12, UR6 ;  /* 0x00000006080c7e2b */ /* 0x000fe2000800000c */
[----:B------:R-:W-:Y:S01]  /*0b50*/  UMOV UR6, 0x2d1b5154 ;  /* 0x2d1b515400067882 */ /* 0x000fe20000000000 */
[----:B------:R-:W-:Y:S01]  /*0b60*/  UMOV UR7, 0x3f3c71c7 ;  /* 0x3f3c71c700077882 */ /* 0x000fe20000000000 */
[----:B------:R-:W-:Y:S02]  /*0b70*/  DFMA R14, R10, -R4, R14 ;  /* 0x800000040a0e722b */ /* 0x000fe4000000000e */
[----:B------:R-:W-:-:S03]  /*0b80*/  DFMA R10, R16, UR8, R4 ;  /* 0x00000008100a7c2b */ /* 0x000fc60008000004 */
[----:B------:R-:W-:Y:S01]  /*0b90*/  DFMA R12, R8, R12, UR6 ;  /* 0x00000006080c7e2b */ /* 0x000fe2000800000c */
[----:B------:R-:W-:Y:S01]  /*0ba0*/  UMOV UR6, 0x923be72d ;  /* 0x923be72d00067882 */ /* 0x000fe20000000000 */
[----:B------:R-:W-:Y:S01]  /*0bb0*/  UMOV UR7, 0x3f624924 ;  /* 0x3f62492400077882 */ /* 0x000fe20000000000 */
[----:B------:R-:W-:-:S05]  /*0bc0*/  DMUL R14, R6, R14 ;  /* 0x0000000e060e7228 */ /* 0x000fca0000000000 */
[----:B------:R-:W-:Y:S01]  /*0bd0*/  DFMA R12, R8, R12, UR6 ;  /* 0x00000006080c7e2b */ /* 0x000fe2000800000c */
[----:B------:R-:W-:Y:S01]  /*0be0*/  UMOV UR6, 0x9999a3c4 ;  /* 0x9999a3c400067882 */ /* 0x000fe20000000000 */
[----:B------:R-:W-:-:S06]  /*0bf0*/  UMOV UR7, 0x3f899999 ;  /* 0x3f89999900077882 */ /* 0x000fcc0000000000 */
[----:B------:R-:W-:Y:S01]  /*0c00*/  DFMA R12, R8, R12, UR6 ;  /* 0x00000006080c7e2b */ /* 0x000fe2000800000c */
[----:B------:R-:W-:Y:S01]  /*0c10*/  UMOV UR6, 0x55555554 ;  /* 0x5555555400067882 */ /* 0x000fe20000000000 */
[----:B------:R-:W-:-:S06]  /*0c20*/  UMOV UR7, 0x3fb55555 ;  /* 0x3fb5555500077882 */ /* 0x000fcc0000000000 */
[----:B------:R-:W-:Y:S01]  /*0c30*/  DFMA R12, R8, R12, UR6 ;  /* 0x00000006080c7e2b */ /* 0x000fe2000800000c */
[----:B------:R-:W-:Y:S01]  /*0c40*/  UMOV UR6, 0xfefa39ef ;  /* 0xfefa39ef00067882 */ /* 0x000fe20000000000 */
[----:B------:R-:W-:Y:S02]  /*0c50*/  UMOV UR7, 0x3fe62e42 ;  /* 0x3fe62e4200077882 */ /* 0x000fe40000000000 */
[----:B------:R-:W-:Y:S01]  /*0c60*/  DFMA R18, R16, -UR6, R10 ;  /* 0x8000000610127c2b */ /* 0x000fe2000800000a */
[----:B------:R-:W-:Y:S01]  /*0c70*/  UMOV UR6, 0x3b39803f ;  /* 0x3b39803f00067882 */ /* 0x000fe20000000000 */
[----:B------:R-:W-:Y:S02]  /*0c80*/  UMOV UR7, 0x3c7abc9e ;  /* 0x3c7abc9e00077882 */ /* 0x000fe40000000000 */
[----:B------:R-:W-:-:S04]  /*0c90*/  DMUL R12, R8, R12 ;  /* 0x0000000c080c7228 */ /* 0x000fc80000000000 */
[----:B------:R-:W-:-:S04]  /*0ca0*/  DADD R18, -R4, R18 ;  /* 0x0000000004127229 */ /* 0x000fc80000000112 */
[----:B------:R-:W-:-:S08]  /*0cb0*/  DFMA R12, R4, R12, R14 ;  /* 0x0000000c040c722b */ /* 0x000fd0000000000e */
[----:B------:R-:W-:-:S08]  /*0cc0*/  DADD R12, R12, -R18 ;  /* 0x000000000c0c7229 */ /* 0x000fd00000000812 */
[----:B------:R-:W-:-:S08]  /*0cd0*/  DFMA R12, R16, UR6, R12 ;  /* 0x00000006100c7c2b */ /* 0x000fd0000800000c */
[----:B------:R-:W-:Y:S01]  /*0ce0*/  DADD R10, R10, R12 ;  /* 0x000000000a0a7229 */ /* 0x000fe2000000000c */
[----:B------:R-:W-:Y:S10]  /*0cf0*/  BRA `(.L_x_10) ;  /* 0x0000000000187947 */ /* 0x000ff40003800000 */
.L_x_9:
[----:B------:R-:W-:Y:S01]  /*0d00*/  IMAD.MOV.U32 R6, RZ, RZ, 0x0 ;  /* 0x00000000ff067424 */ /* 0x000fe200078e00ff */
[----:B------:R-:W-:Y:S01]  /*0d10*/  LOP3.LUT P0, RZ, R5, 0x7fffffff, RZ, 0xc0, !PT ;  /* 0x7fffffff05ff7812 */ /* 0x000fe2000780c0ff */
[----:B------:R-:W-:-:S06]  /*0d20*/  IMAD.MOV.U32 R7, RZ, RZ, 0x7ff00000 ;  /* 0x7ff00000ff077424 */ /* 0x000fcc00078e00ff */
[----:B------:R-:W-:-:S10]  /*0d30*/  DFMA R6, R4, R6, +INF ;  /* 0x7ff000000406742b */ /* 0x000fd40000000006 */
[----:B------:R-:W-:Y:S02]  /*0d40*/  FSEL R10, R6, RZ, P0 ;  /* 0x000000ff060a7208 */ /* 0x000fe40000000000 */
[----:B------:R-:W-:-:S07]  /*0d50*/  FSEL R11, R7, -QNAN , P0 ;  /* 0xfff00000070b7808 */ /* 0x000fce0000000000 */
.L_x_10:
[----:B------:R-:W-:Y:S05]  /*0d60*/  BSYNC.RECONVERGENT B0 ;  /* 0x0000000000007941 */ /* 0x000fea0003800200 */
.L_x_8:
[----:B------:R-:W-:-:S08]  /*0d70*/  DMUL R28, R28, R28 ;  /* 0x0000001c1c1c7228 */ /* 0x000fd00000000000 */
[----:B------:R-:W-:-:S08]  /*0d80*/  DFMA R28, R2, R2, R28 ;  /* 0x00000002021c722b */ /* 0x000fd0000000001c */
[----:B------:R-:W-:-:S07]  /*0d90*/  DFMA R10, R28, 0.5, R10 ;  /* 0x3fe000001c0a782b */ /* 0x000fce000000000a */
[----:B------:R-:W-:Y:S01]  /*0da0*/  STG.E.64 desc[UR4][R32.64+0x38], R10 ;  /* 0x0000380a20007986 */ /* 0x000fe2000c101b04 */
[----:B------:R-:W-:Y:S05]  /*0db0*/  EXIT ;  /* 0x000000000000794d */ /* 0x000fea0003800000 */
        .weak           $__internal_0_$__cuda_sm20_div_rn_f64_full
        .type           $__internal_0_$__cuda_sm20_div_rn_f64_full,@function
        .size           $__internal_0_$__cuda_sm20_div_rn_f64_full,(.L_x_17 - $__internal_0_$__cuda_sm20_div_rn_f64_full)
$__internal_0_$__cuda_sm20_div_rn_f64_full:
[C---:B------:R-:W-:Y:S01]  /*0dc0*/  FSETP.GEU.AND P0, PT, |R11|.reuse, 1.469367938527859385e-39, PT ;  /* 0x001000000b00780b */ /* 0x040fe20003f0e200 */
[----:B------:R-:W-:Y:S01]  /*0dd0*/  IMAD.MOV.U32 R36, RZ, RZ, 0x1 ;  /* 0x00000001ff247424 */ /* 0x000fe200078e00ff */
[----:B------:R-:W-:Y:S01]  /*0de0*/  LOP3.LUT R12, R11, 0x800fffff, RZ, 0xc0, !PT ;  /* 0x800fffff0b0c7812 */ /* 0x000fe200078ec0ff */
[----:B------:R-:W-:Y:S01]  /*0df0*/  IMAD.MOV.U32 R6, RZ, RZ, R8 ;  /* 0x000000ffff067224 */ /* 0x000fe200078e0008 */
[C---:B------:R-:W-:Y:S01]  /*0e00*/  FSETP.GEU.AND P2, PT, |R9|.reuse, 1.469367938527859385e-39, PT ;  /* 0x001000000900780b */ /* 0x040fe20003f4e200 */
[----:B------:R-:W-:Y:S01]  /*0e10*/  BSSY.RECONVERGENT B1, `(.L_x_11) ;  /* 0x0000052000017945 */ /* 0x000fe20003800200 */
[----:B------:R-:W-:Y:S01]  /*0e20*/  LOP3.LUT R13, R12, 0x3ff00000, RZ, 0xfc, !PT ;  /* 0x3ff000000c0d7812 */ /* 0x000fe200078efcff */
[----:B------:R-:W-:Y:S01]  /*0e30*/  IMAD.MOV.U32 R12, RZ, RZ, R10 ;  /* 0x000000ffff0c7224 */ /* 0x000fe200078e000a */
[----:B------:R-:W-:Y:S02]  /*0e40*/  LOP3.LUT R4, R9, 0x7ff00000, RZ, 0xc0, !PT ;  /* 0x7ff0000009047812 */ /* 0x000fe400078ec0ff */
[----:B------:R-:W-:-:S03]  /*0e50*/  LOP3.LUT R43, R11, 0x7ff00000, RZ, 0xc0, !PT ;  /* 0x7ff000000b2b7812 */ /* 0x000fc600078ec0ff */
[----:B------:R-:W-:Y:S01]  /*0e60*/  @!P0 DMUL R12, R10, 8.98846567431157953865e+307 ;  /* 0x7fe000000a0c8828 */ /* 0x000fe20000000000 */
[C---:B------:R-:W-:Y:S01]  /*0e70*/  ISETP.GE.U32.AND P1, PT, R4.reuse, R43, PT ;  /* 0x0000002b0400720c */ /* 0x040fe20003f26070 */
[----:B------:R-:W-:Y:S02]  /*0e80*/  IMAD.MOV.U32 R42, RZ, RZ, R4 ;  /* 0x000000ffff2a7224 */ /* 0x000fe400078e0004 */
[----:B------:R-:W-:Y:S02]  /*0e90*/  @!P2 LOP3.LUT R5, R11, 0x7ff00000, RZ, 0xc0, !PT ;  /* 0x7ff000000b05a812 */ /* 0x000fe400078ec0ff */
[----:B------:R-:W0:Y:S02]  /*0ea0*/  MUFU.RCP64H R37, R13 ;  /* 0x0000000d00257308 */ /* 0x000e240000001800 */
[----:B------:R-:W-:Y:S02]  /*0eb0*/  @!P2 ISETP.GE.U32.AND P3, PT, R4, R5, PT ;  /* 0x000000050400a20c */ /* 0x000fe40003f66070 */
[----:B------:R-:W-:-:S02]  /*0ec0*/  MOV R5, 0x1ca00000 ;  /* 0x1ca0000000057802 */ /* 0x000fc40000000f00 */
[----:B------:R-:W-:Y:S02]  /*0ed0*/  @!P0 LOP3.LUT R43, R13, 0x7ff00000, RZ, 0xc0, !PT ;  /* 0x7ff000000d2b8812 */ /* 0x000fe400078ec0ff */
[----:B------:R-:W-:-:S03]  /*0ee0*/  @!P2 SEL R7, R5, 0x63400000, !P3 ;  /* 0x634000000507a807 */ /* 0x000fc60005800000 */
[----:B------:R-:W-:Y:S01]  /*0ef0*/  VIADD R44, R43, 0xffffffff ;  /* 0xffffffff2b2c7836 */ /* 0x000fe20000000000 */
[----:B------:R-:W-:-:S04]  /*0f00*/  @!P2 LOP3.LUT R40, R7, 0x80000000, R9, 0xf8, !PT ;  /* 0x800000000728a812 */ /* 0x000fc800078ef809 */
[----:B------:R-:W-:Y:S01]  /*0f10*/  @!P2 LOP3.LUT R41, R40, 0x100000, RZ, 0xfc, !PT ;  /* 0x001000002829a812 */ /* 0x000fe200078efcff */
[----:B0-----:R-:W-:Y:S01]  /*0f20*/  DFMA R38, R36, -R12, 1 ;  /* 0x3ff000002426742b */ /* 0x001fe2000000080c */
[----:B------:R-:W-:-:S07]  /*0f30*/  @!P2 IMAD.MOV.U32 R40, RZ, RZ, RZ ;  /* 0x000000ffff28a224 */ /* 0x000fce00078e00ff */
[----:B------:R-:W-:-:S08]  /*0f40*/  DFMA R38, R38, R38, R38 ;  /* 0x000000262626722b */ /* 0x000fd00000000026 */
[----:B------:R-:W-:Y:S01]  /*0f50*/  DFMA R38, R36, R38, R36 ;  /* 0x000000262426722b */ /* 0x000fe20000000024 */
[----:B------:R-:W-:-:S04]  /*0f60*/  SEL R37, R5, 0x63400000, !P1 ;  /* 0x6340000005257807 */ /* 0x000fc80004800000 */
[----:B------:R-:W-:-:S03]  /*0f70*/  LOP3.LUT R7, R37, 0x800fffff, R9, 0xf8, !PT ;  /* 0x800fffff25077812 */ /* 0x000fc600078ef809 */
[----:B------:R-:W-:-:S03]  /*0f80*/  DFMA R36, R38, -R12, 1 ;  /* 0x3ff000002624742b */ /* 0x000fc6000000080c */
[----:B------:R-:W-:-:S05]  /*0f90*/  @!P2 DFMA R6, R6, 2, -R40 ;  /* 0x400000000606a82b */ /* 0x000fca0000000828 */
[----:B------:R-:W-:-:S05]  /*0fa0*/  DFMA R36, R38, R36, R38 ;  /* 0x000000242624722b */ /* 0x000fca0000000026 */
[----:B------:R-:W-:-:S03]  /*0fb0*/  @!P2 LOP3.LUT R42, R7, 0x7ff00000, RZ, 0xc0, !PT ;  /* 0x7ff00000072aa812 */ /* 0x000fc600078ec0ff */
[----:B------:R-:W-:Y:S02]  /*0fc0*/  DMUL R38, R36, R6 ;  /* 0x0000000624267228 */ /* 0x000fe40000000000 */
[----:B------:R-:W-:-:S05]  /*0fd0*/  VIADD R40, R42, 0xffffffff ;  /* 0xffffffff2a287836 */ /* 0x000fca0000000000 */
[----:B------:R-:W-:Y:S01]  /*0fe0*/  ISETP.GT.U32.AND P0, PT, R40, 0x7feffffe, PT ;  /* 0x7feffffe2800780c */ /* 0x000fe20003f04070 */
[----:B------:R-:W-:-:S03]  /*0ff0*/  DFMA R40, R38, -R12, R6 ;  /* 0x8000000c2628722b */ /* 0x000fc60000000006 */
[----:B------:R-:W-:-:S05]  /*1000*/  ISETP.GT.U32.OR P0, PT, R44, 0x7feffffe, P0 ;  /* 0x7feffffe2c00780c */ /* 0x000fca0000704470 */
[----:B------:R-:W-:-:S08]  /*1010*/  DFMA R40, R36, R40, R38 ;  /* 0x000000282428722b */ /* 0x000fd00000000026 */
[----:B------:R-:W-:Y:S05]  /*1020*/  @P0 BRA `(.L_x_12) ;  /* 0x00000000006c0947 */ /* 0x000fea0003800000 */
[----:B------:R-:W-:-:S04]  /*1030*/  LOP3.LUT R9, R11, 0x7ff00000, RZ, 0xc0, !PT ;  /* 0x7ff000000b097812 */ /* 0x000fc800078ec0ff */
[CC--:B------:R-:W-:Y:S02]  /*1040*/  VIADDMNMX R8, R4.reuse, -R9.reuse, 0xb9600000, !PT ;  /* 0xb960000004087446 */ /* 0x0c0fe40007800909 */
[----:B------:R-:W-:Y:S02]  /*1050*/  ISETP.GE.U32.AND P0, PT, R4, R9, PT ;  /* 0x000000090400720c */ /* 0x000fe40003f06070 */
[----:B------:R-:W-:Y:S02]  /*1060*/  VIMNMX R8, PT, PT, R8, 0x46a00000, PT ;  /* 0x46a0000008087848 */ /* 0x000fe40003fe0100 */
[----:B------:R-:W-:-:S05]  /*1070*/  SEL R5, R5, 0x63400000, !P0 ;  /* 0x6340000005057807 */ /* 0x000fca0004000000 */
[----:B------:R-:W-:Y:S02]  /*1080*/  IMAD.IADD R36, R8, 0x1, -R5 ;  /* 0x0000000108247824 */ /* 0x000fe400078e0a05 */
[----:B------:R-:W-:Y:S02]  /*1090*/  IMAD.MOV.U32 R8, RZ, RZ, RZ ;  /* 0x000000ffff087224 */ /* 0x000fe400078e00ff */
[----:B------:R-:W-:-:S06]  /*10a0*/  VIADD R9, R36, 0x7fe00000 ;  /* 0x7fe0000024097836 */ /* 0x000fcc0000000000 */
[----:B------:R-:W-:-:S10]  /*10b0*/  DMUL R4, R40, R8 ;  /* 0x0000000828047228 */ /* 0x000fd40000000000 */
[----:B------:R-:W-:-:S13]  /*10c0*/  FSETP.GTU.AND P0, PT, |R5|, 1.469367938527859385e-39, PT ;  /* 0x001000000500780b */ /* 0x000fda0003f0c200 */
[----:B------:R-:W-:Y:S05]  /*10d0*/  @P0 BRA `(.L_x_13) ;  /* 0x0000000000940947 */ /* 0x000fea0003800000 */
[----:B------:R-:W-:Y:S01]  /*10e0*/  DFMA R6, R40, -R12, R6 ;  /* 0x8000000c2806722b */ /* 0x000fe20000000006 */
[----:B------:R-:W-:-:S09]  /*10f0*/  IMAD.MOV.U32 R8, RZ, RZ, RZ ;  /* 0x000000ffff087224 */ /* 0x000fd200078e00ff */
[C---:B------:R-:W-:Y:S02]  /*1100*/  FSETP.NEU.AND P0, PT, R7.reuse, RZ, PT ;  /* 0x000000ff0700720b */ /* 0x040fe40003f0d000 */
[----:B------:R-:W-:-:S04]  /*1110*/  LOP3.LUT R11, R7, 0x80000000, R11, 0x48, !PT ;  /* 0x80000000070b7812 */ /* 0x000fc800078e480b */
[----:B------:R-:W-:-:S07]  /*1120*/  LOP3.LUT R9, R11, R9, RZ, 0xfc, !PT ;  /* 0x000000090b097212 */ /* 0x000fce00078efcff */
[----:B------:R-:W-:Y:S05]  /*1130*/  @!P0 BRA `(.L_x_13) ;  /* 0x00000000007c8947 */ /* 0x000fea0003800000 */
[----:B------:R-:W-:Y:S01]  /*1140*/  IMAD.MOV R7, RZ, RZ, -R36 ;  /* 0x000000ffff077224 */ /* 0x000fe200078e0a24 */
[----:B------:R-:W-:Y:S01]  /*1150*/  DMUL.RP R8, R40, R8 ;  /* 0x0000000828087228 */ /* 0x000fe20000008000 */
[----:B------:R-:W-:-:S06]  /*1160*/  IMAD.MOV.U32 R6, RZ, RZ, RZ ;  /* 0x000000ffff067224 */ /* 0x000fcc00078e00ff */
[----:B------:R-:W-:-:S03]  /*1170*/  DFMA R6, R4, -R6, R40 ;  /* 0x800000060406722b */ /* 0x000fc60000000028 */
[----:B------:R-:W-:-:S03]  /*1180*/  LOP3.LUT R11, R9, R11, RZ, 0x3c, !PT ;  /* 0x0000000b090b7212 */ /* 0x000fc600078e3cff */
[----:B------:R-:W-:-:S04]  /*1190*/  IADD3 R6, PT, PT, -R36, -0x43300000, RZ ;  /* 0xbcd0000024067810 */ /* 0x000fc80007ffe1ff */
[----:B------:R-:W-:-:S04]  /*11a0*/  FSETP.NEU.AND P0, PT, |R7|, R6, PT ;  /* 0x000000060700720b */ /* 0x000fc80003f0d200 */
[----:B------:R-:W-:Y:S02]  /*11b0*/  FSEL R4, R8, R4, !P0 ;  /* 0x0000000408047208 */ /* 0x000fe40004000000 */
[----:B------:R-:W-:Y:S01]  /*11c0*/  FSEL R5, R11, R5, !P0 ;  /* 0x000000050b057208 */ /* 0x000fe20004000000 */
[----:B------:R-:W-:Y:S06]  /*11d0*/  BRA `(.L_x_13) ;  /* 0x0000000000547947 */ /* 0x000fec0003800000 */
.L_x_12:
[----:B------:R-:W-:-:S14]  /*11e0*/  DSETP.NAN.AND P0, PT, R8, R8, PT ;  /* 0x000000080800722a */ /* 0x000fdc0003f08000 */
[----:B------:R-:W-:Y:S05]  /*11f0*/  @P0 BRA `(.L_x_14) ;  /* 0x0000000000440947 */ /* 0x000fea0003800000 */
[----:B------:R-:W-:-:S14]  /*1200*/  DSETP.NAN.AND P0, PT, R10, R10, PT ;  /* 0x0000000a0a00722a */ /* 0x000fdc0003f08000 */
[----:B------:R-:W-:Y:S05]  /*1210*/  @P0 BRA `(.L_x_15) ;  /* 0x0000000000300947 */ /* 0x000fea0003800000 */
[----:B------:R-:W-:Y:S01]  /*1220*/  ISETP.NE.AND P0, PT, R42, R43, PT ;  /* 0x0000002b2a00720c */ /* 0x000fe20003f05270 */
[----:B------:R-:W-:Y:S01]  /*1230*/  IMAD.MOV.U32 R5, RZ, RZ, -0x80000 ;  /* 0xfff80000ff057424 */ /* 0x000fe200078e00ff */
[----:B------:R-:W-:-:S11]  /*1240*/  MOV R4, 0x0 ;  /* 0x0000000000047802 */ /* 0x000fd60000000f00 */
[----:B------:R-:W-:Y:S05]  /*1250*/  @!P0 BRA `(.L_x_13) ;  /* 0x0000000000348947 */ /* 0x000fea0003800000 */
[----:B------:R-:W-:Y:S02]  /*1260*/  ISETP.NE.AND P0, PT, R42, 0x7ff00000, PT ;  /* 0x7ff000002a00780c */ /* 0x000fe40003f05270 */
[----:B------:R-:W-:Y:S02]  /*1270*/  LOP3.LUT R5, R9, 0x80000000, R11, 0x48, !PT ;  /* 0x8000000009057812 */ /* 0x000fe400078e480b */
[----:B------:R-:W-:-:S13]  /*1280*/  ISETP.EQ.OR P0, PT, R43, RZ, !P0 ;  /* 0x000000ff2b00720c */ /* 0x000fda0004702670 */
[----:B------:R-:W-:Y:S01]  /*1290*/  @P0 LOP3.LUT R6, R5, 0x7ff00000, RZ, 0xfc, !PT ;  /* 0x7ff0000005060812 */ /* 0x000fe200078efcff */
[----:B------:R-:W-:Y:S02]  /*12a0*/  @!P0 IMAD.MOV.U32 R4, RZ, RZ, RZ ;  /* 0x000000ffff048224 */ /* 0x000fe400078e00ff */
[----:B------:R-:W-:Y:S02]  /*12b0*/  @P0 IMAD.MOV.U32 R4, RZ, RZ, RZ ;  /* 0x000000ffff040224 */ /* 0x000fe400078e00ff */
[----:B------:R-:W-:Y:S01]  /*12c0*/  @P0 IMAD.MOV.U32 R5, RZ, RZ, R6 ;  /* 0x000000ffff050224 */ /* 0x000fe200078e0006 */
[----:B------:R-:W-:Y:S06]  /*12d0*/  BRA `(.L_x_13) ;  /* 0x0000000000147947 */ /* 0x000fec0003800000 */
.L_x_15:
[----:B------:R-:W-:Y:S01]  /*12e0*/  LOP3.LUT R5, R11, 0x80000, RZ, 0xfc, !PT ;  /* 0x000800000b057812 */ /* 0x000fe200078efcff */
[----:B------:R-:W-:Y:S01]  /*12f0*/  IMAD.MOV.U32 R4, RZ, RZ, R10 ;  /* 0x000000ffff047224 */ /* 0x000fe200078e000a */
[----:B------:R-:W-:Y:S06]  /*1300*/  BRA `(.L_x_13) ;  /* 0x0000000000087947 */ /* 0x000fec0003800000 */
.L_x_14:
[----:B------:R-:W-:Y:S01]  /*1310*/  LOP3.LUT R5, R9, 0x80000, RZ, 0xfc, !PT ;  /* 0x0008000009057812 */ /* 0x000fe200078efcff */
[----:B------:R-:W-:-:S07]  /*1320*/  IMAD.MOV.U32 R4, RZ, RZ, R8 ;  /* 0x000000ffff047224 */ /* 0x000fce00078e0008 */
.L_x_13:
[----:B------:R-:W-:Y:S05]  /*1330*/  BSYNC.RECONVERGENT B1 ;  /* 0x0000000000017941 */ /* 0x000fea0003800200 */
.L_x_11:
[----:B------:R-:W-:Y:S02]  /*1340*/  IMAD.MOV.U32 R6, RZ, RZ, R4 ;  /* 0x000000ffff067224 */ /* 0x000fe400078e0004 */
[----:B------:R-:W-:Y:S02]  /*1350*/  IMAD.MOV.U32 R7, RZ, RZ, R5 ;  /* 0x000000ffff077224 */ /* 0x000fe400078e0005 */
[----:B------:R-:W-:Y:S02]  /*1360*/  IMAD.MOV.U32 R4, RZ, RZ, R0 ;  /* 0x000000ffff047224 */ /* 0x000fe400078e0000 */
[----:B------:R-:W-:-:S04]  /*1370*/  IMAD.MOV.U32 R5, RZ, RZ, 0x0 ;  /* 0x00000000ff057424 */ /* 0x000fc800078e00ff */
[----:B------:R-:W-:Y:S05]  /*1380*/  RET.REL.NODEC R4 `(_Z6evolveP8ParticlediPd) ;  /* 0xffffffec041c7950 */ /* 0x000fea0003c3ffff */
.L_x_16:
[----:B------:R-:W-:-:S00]  /*1390*/  BRA `(.L_x_16) ;  /* 0xfffffffc00fc7947 */ /* 0x000fc0000383ffff */
[----:B------:R-:W-:-:S00]  /*13a0*/  NOP ;  /* 0x0000000000007918 */ /* 0x000fc00000000000 */
        /* <DEDUP_REMOVED lines=13> */
.L_x_17:


//--------------------- .nv.shared.reserved.0     --------------------------
	.section	.nv.shared.reserved.0,"aw",@nobits
	.weak		__nv_reservedSMEM_offset_0_alias
	.size		__nv_reservedSMEM_offset_0_alias, 0, 64
	.other		__nv_reservedSMEM_offset_0_alias,@"STO_CUDA_RESERVED_SHARED STV_DEFAULT"
__nv_reservedSMEM_offset_0_alias:
	.zero		0
	.zero		64


//--------------------- .nv.constant0._Z6evolveP8ParticlediPd --------------------------
	.section	.nv.constant0._Z6evolveP8ParticlediPd,"a",@progbits
	.sectionflags	@""
	.align	4
.nv.constant0._Z6evolveP8ParticlediPd:
	.zero		928


//--------------------- SYMBOLS --------------------------

	.type		.nv.reservedSmem.offset0,@object
	.size		.nv.reservedSmem.offset0,0x4
